//
// Generated by NVIDIA NVVM Compiler
//
// Compiler Build ID: CL-36424714
// Cuda compilation tools, release 13.0, V13.0.88
// Based on NVVM 20.0.0
//

.version 9.0
.target sm_100
.address_size 64

	// .globl	_ZN6kernel11naive_accumEP6float2PKS0_iii

.visible .entry _ZN6kernel11naive_accumEP6float2PKS0_iii(
	.param .u64 .ptr .align 1 _ZN6kernel11naive_accumEP6float2PKS0_iii_param_0,
	.param .u64 .ptr .align 1 _ZN6kernel11naive_accumEP6float2PKS0_iii_param_1,
	.param .u32 _ZN6kernel11naive_accumEP6float2PKS0_iii_param_2,
	.param .u32 _ZN6kernel11naive_accumEP6float2PKS0_iii_param_3,
	.param .u32 _ZN6kernel11naive_accumEP6float2PKS0_iii_param_4
)
{
	.reg .pred 	%p<11>;
	.reg .b32 	%r<73>;
	.reg .b32 	%f<80>;
	.reg .b64 	%rd<46>;

	ld.param.u64 	%rd11, [_ZN6kernel11naive_accumEP6float2PKS0_iii_param_0];
	ld.param.u64 	%rd12, [_ZN6kernel11naive_accumEP6float2PKS0_iii_param_1];
	ld.param.u32 	%r40, [_ZN6kernel11naive_accumEP6float2PKS0_iii_param_2];
	ld.param.u32 	%r41, [_ZN6kernel11naive_accumEP6float2PKS0_iii_param_3];
	ld.param.u32 	%r42, [_ZN6kernel11naive_accumEP6float2PKS0_iii_param_4];
	cvta.to.global.u64 	%rd1, %rd11;
	cvta.to.global.u64 	%rd2, %rd12;
	mov.u32 	%r43, %tid.x;
	mov.u32 	%r44, %ctaid.x;
	mov.u32 	%r45, %ntid.x;
	mad.lo.s32 	%r1, %r44, %r45, %r43;
	setp.ge.s32 	%p1, %r1, %r41;
	@%p1 bra 	$L__BB0_13;
	mov.u32 	%r2, %ctaid.y;
	setp.ge.s32 	%p2, %r2, %r40;
	@%p2 bra 	$L__BB0_13;
	mul.lo.s32 	%r3, %r40, %r2;
	add.s32 	%r4, %r2, 1;
	mad.lo.s32 	%r46, %r2, %r2, %r2;
	shr.u32 	%r5, %r46, 1;
	sub.s32 	%r6, %r3, %r5;
	setp.lt.s32 	%p3, %r42, 1;
	@%p3 bra 	$L__BB0_13;
	mad.lo.s32 	%r7, %r42, %r2, %r1;
	cvt.s64.s32 	%rd3, %r1;
	not.b32 	%r48, %r2;
	add.s32 	%r49, %r40, %r48;
	sub.s32 	%r50, %r40, %r2;
	add.s32 	%r8, %r50, -2;
	and.b32  	%r9, %r49, 3;
	add.s32 	%r51, %r6, %r4;
	mul.lo.s32 	%r52, %r51, %r41;
	cvt.s64.s32 	%rd13, %r52;
	add.s64 	%rd14, %rd13, %rd3;
	shl.b64 	%rd15, %rd14, 3;
	add.s64 	%rd4, %rd1, %rd15;
	add.s32 	%r53, %r52, %r41;
	cvt.s64.s32 	%rd16, %r53;
	add.s64 	%rd17, %rd16, %rd3;
	shl.b64 	%rd18, %rd17, 3;
	add.s64 	%rd5, %rd1, %rd18;
	add.s32 	%r54, %r51, 2;
	mul.lo.s32 	%r55, %r54, %r41;
	cvt.s64.s32 	%rd19, %r55;
	add.s64 	%rd20, %rd19, %rd3;
	shl.b64 	%rd21, %rd20, 3;
	add.s64 	%rd6, %rd1, %rd21;
	add.s32 	%r10, %r2, 4;
	neg.s32 	%r11, %r40;
	add.s32 	%r12, %r6, 1;
	shl.b32 	%r13, %r41, 2;
	add.s32 	%r14, %r6, 2;
	add.s32 	%r15, %r6, 3;
	shl.b32 	%r16, %r42, 2;
	mov.b32 	%r65, 0;
$L__BB0_4:
	setp.ge.u32 	%p4, %r4, %r40;
	add.s32 	%r57, %r7, %r65;
	mul.wide.s32 	%rd22, %r57, 8;
	add.s64 	%rd7, %rd2, %rd22;
	ld.global.v2.f32 	{%f1, %f2}, [%rd7];
	@%p4 bra 	$L__BB0_12;
	setp.eq.s32 	%p5, %r9, 0;
	mov.u32 	%r66, %r4;
	@%p5 bra 	$L__BB0_9;
	mov.u32 	%r58, %ctaid.y;
	add.s32 	%r66, %r58, 2;
	setp.eq.s32 	%p6, %r9, 1;
	mul.wide.u32 	%rd8, %r42, 8;
	add.s64 	%rd9, %rd7, %rd8;
	ld.global.v2.f32 	{%f3, %f4}, [%rd9];
	mul.f32 	%f5, %f2, %f4;
	fma.rn.f32 	%f6, %f1, %f3, %f5;
	mul.f32 	%f7, %f2, %f3;
	mul.f32 	%f8, %f1, %f4;
	sub.f32 	%f9, %f7, %f8;
	ld.global.v2.f32 	{%f10, %f11}, [%rd4];
	add.f32 	%f12, %f10, %f6;
	add.f32 	%f13, %f9, %f11;
	st.global.v2.f32 	[%rd4], {%f12, %f13};
	@%p6 bra 	$L__BB0_9;
	mov.u32 	%r59, %ctaid.y;
	add.s32 	%r66, %r59, 3;
	setp.eq.s32 	%p7, %r9, 2;
	add.s64 	%rd10, %rd9, %rd8;
	ld.global.v2.f32 	{%f14, %f15}, [%rd10];
	mul.f32 	%f16, %f2, %f15;
	fma.rn.f32 	%f17, %f1, %f14, %f16;
	mul.f32 	%f18, %f2, %f14;
	mul.f32 	%f19, %f1, %f15;
	sub.f32 	%f20, %f18, %f19;
	ld.global.v2.f32 	{%f21, %f22}, [%rd5];
	add.f32 	%f23, %f21, %f17;
	add.f32 	%f24, %f20, %f22;
	st.global.v2.f32 	[%rd5], {%f23, %f24};
	@%p7 bra 	$L__BB0_9;
	add.s64 	%rd23, %rd10, %rd8;
	ld.global.v2.f32 	{%f25, %f26}, [%rd23];
	mul.f32 	%f27, %f2, %f26;
	fma.rn.f32 	%f28, %f1, %f25, %f27;
	mul.f32 	%f29, %f2, %f25;
	mul.f32 	%f30, %f1, %f26;
	sub.f32 	%f31, %f29, %f30;
	ld.global.v2.f32 	{%f32, %f33}, [%rd6];
	add.f32 	%f34, %f32, %f28;
	add.f32 	%f35, %f31, %f33;
	st.global.v2.f32 	[%rd6], {%f34, %f35};
	mov.u32 	%r66, %r10;
$L__BB0_9:
	setp.lt.u32 	%p8, %r8, 3;
	@%p8 bra 	$L__BB0_12;
	add.s32 	%r72, %r11, %r66;
	add.s32 	%r60, %r12, %r66;
	mul.lo.s32 	%r71, %r41, %r60;
	add.s32 	%r61, %r14, %r66;
	mul.lo.s32 	%r70, %r41, %r61;
	add.s32 	%r62, %r15, %r66;
	mul.lo.s32 	%r69, %r41, %r62;
	add.s32 	%r63, %r6, %r66;
	mul.lo.s32 	%r68, %r41, %r63;
	add.s32 	%r64, %r1, %r65;
	mad.lo.s32 	%r67, %r42, %r66, %r64;
$L__BB0_11:
	mul.wide.s32 	%rd24, %r67, 8;
	add.s64 	%rd25, %rd2, %rd24;
	ld.global.v2.f32 	{%f36, %f37}, [%rd25];
	mul.f32 	%f38, %f2, %f37;
	fma.rn.f32 	%f39, %f1, %f36, %f38;
	mul.f32 	%f40, %f2, %f36;
	mul.f32 	%f41, %f1, %f37;
	sub.f32 	%f42, %f40, %f41;
	cvt.s64.s32 	%rd26, %r68;
	add.s64 	%rd27, %rd26, %rd3;
	shl.b64 	%rd28, %rd27, 3;
	add.s64 	%rd29, %rd1, %rd28;
	ld.global.v2.f32 	{%f43, %f44}, [%rd29];
	add.f32 	%f45, %f43, %f39;
	add.f32 	%f46, %f42, %f44;
	st.global.v2.f32 	[%rd29], {%f45, %f46};
	mul.wide.u32 	%rd30, %r42, 8;
	add.s64 	%rd31, %rd25, %rd30;
	ld.global.v2.f32 	{%f47, %f48}, [%rd31];
	mul.f32 	%f49, %f2, %f48;
	fma.rn.f32 	%f50, %f1, %f47, %f49;
	mul.f32 	%f51, %f2, %f47;
	mul.f32 	%f52, %f1, %f48;
	sub.f32 	%f53, %f51, %f52;
	cvt.s64.s32 	%rd32, %r71;
	add.s64 	%rd33, %rd32, %rd3;
	shl.b64 	%rd34, %rd33, 3;
	add.s64 	%rd35, %rd1, %rd34;
	ld.global.v2.f32 	{%f54, %f55}, [%rd35];
	add.f32 	%f56, %f54, %f50;
	add.f32 	%f57, %f53, %f55;
	st.global.v2.f32 	[%rd35], {%f56, %f57};
	add.s64 	%rd36, %rd31, %rd30;
	ld.global.v2.f32 	{%f58, %f59}, [%rd36];
	mul.f32 	%f60, %f2, %f59;
	fma.rn.f32 	%f61, %f1, %f58, %f60;
	mul.f32 	%f62, %f2, %f58;
	mul.f32 	%f63, %f1, %f59;
	sub.f32 	%f64, %f62, %f63;
	cvt.s64.s32 	%rd37, %r70;
	add.s64 	%rd38, %rd37, %rd3;
	shl.b64 	%rd39, %rd38, 3;
	add.s64 	%rd40, %rd1, %rd39;
	ld.global.v2.f32 	{%f65, %f66}, [%rd40];
	add.f32 	%f67, %f65, %f61;
	add.f32 	%f68, %f64, %f66;
	st.global.v2.f32 	[%rd40], {%f67, %f68};
	add.s64 	%rd41, %rd36, %rd30;
	ld.global.v2.f32 	{%f69, %f70}, [%rd41];
	mul.f32 	%f71, %f2, %f70;
	fma.rn.f32 	%f72, %f1, %f69, %f71;
	mul.f32 	%f73, %f2, %f69;
	mul.f32 	%f74, %f1, %f70;
	sub.f32 	%f75, %f73, %f74;
	cvt.s64.s32 	%rd42, %r69;
	add.s64 	%rd43, %rd42, %rd3;
	shl.b64 	%rd44, %rd43, 3;
	add.s64 	%rd45, %rd1, %rd44;
	ld.global.v2.f32 	{%f76, %f77}, [%rd45];
	add.f32 	%f78, %f76, %f72;
	add.f32 	%f79, %f75, %f77;
	st.global.v2.f32 	[%rd45], {%f78, %f79};
	add.s32 	%r72, %r72, 4;
	add.s32 	%r71, %r71, %r13;
	add.s32 	%r70, %r70, %r13;
	add.s32 	%r69, %r69, %r13;
	add.s32 	%r68, %r68, %r13;
	add.s32 	%r67, %r67, %r16;
	setp.ne.s32 	%p9, %r72, 0;
	@%p9 bra 	$L__BB0_11;
$L__BB0_12:
	add.s32 	%r65, %r65, %r41;
	setp.lt.s32 	%p10, %r65, %r42;
	@%p10 bra 	$L__BB0_4;
$L__BB0_13:
	ret;

}


// ===== COMPILED SASS (sm_100) =====

	.target	sm_100

	.elftype	@"ET_EXEC"


//--------------------- .note.nv.tkinfo           --------------------------
	.section	.note.nv.tkinfo,"",@"SHT_NOTE"
	.sectionflags	@"SHF_NOTE_NV_TKINFO"
	.tkinfo
        /*0018*/ 	.word	0x00000002
        /*0030*/ 	.string	""
        /*0030*/ 	.string	"ptxas"
        /*0030*/ 	.string	"Cuda compilation tools, release 13.0, V13.0.88"
        /*0030*/ 	.string	"Build cuda_13.0.r13.0/compiler.36424714_0"
        /*0030*/ 	.string	"-arch sm_100 -m 64 "



//--------------------- .note.nv.cuinfo           --------------------------
	.section	.note.nv.cuinfo,"",@"SHT_NOTE"
	.sectionflags	@"SHF_NOTE_NV_CUINFO"
        /*0018*/ 	.short	0x0002
        /*001a*/ 	.short	0x0064
        /*001c*/ 	.short	0x0082
	.zero		2


//--------------------- .nv.info                  --------------------------
	.section	.nv.info,"",@"SHT_CUDA_INFO"
	.align	4


	//----- nvinfo : EIATTR_REGCOUNT
	.align		4
        /*0000*/ 	.byte	0x04, 0x2f
        /*0002*/ 	.short	(.L_1 - .L_0)
	.align		4
.L_0:
        /*0004*/ 	.word	index@(_ZN6kernel11naive_accumEP6float2PKS0_iii)
        /*0008*/ 	.word	0x0000001f


	//----- nvinfo : EIATTR_FRAME_SIZE
	.align		4
.L_1:
        /*000c*/ 	.byte	0x04, 0x11
        /*000e*/ 	.short	(.L_3 - .L_2)
	.align		4
.L_2:
        /*0010*/ 	.word	index@(_ZN6kernel11naive_accumEP6float2PKS0_iii)
        /*0014*/ 	.word	0x00000000


	//----- nvinfo : EIATTR_MIN_STACK_SIZE
	.align		4
.L_3:
        /*0018*/ 	.byte	0x04, 0x12
        /*001a*/ 	.short	(.L_5 - .L_4)
	.align		4
.L_4:
        /*001c*/ 	.word	index@(_ZN6kernel11naive_accumEP6float2PKS0_iii)
        /*0020*/ 	.word	0x00000000
.L_5:


//--------------------- .nv.compat                --------------------------
	.section	.nv.compat,"",@"SHT_CUDA_COMPAT_INFO"
	.align	4
        /*0000*/ 	.byte	0x02, 0x09, 0x00, 0x00, 0x02, 0x02, 0x01, 0x00, 0x02, 0x05, 0x05, 0x00, 0x03, 0x07, 0x01, 0x01
        /*0010*/ 	.byte	0x02, 0x03, 0x00, 0x00, 0x02, 0x06, 0x01, 0x00, 0x04, 0x0b, 0x08, 0x00, 0x09, 0x00, 0x00, 0x00
        /*0020*/ 	.byte	0x00, 0x00, 0x00, 0x00


//--------------------- .nv.info._ZN6kernel11naive_accumEP6float2PKS0_iii --------------------------
	.section	.nv.info._ZN6kernel11naive_accumEP6float2PKS0_iii,"",@"SHT_CUDA_INFO"
	.sectionflags	@""
	.align	4


	//----- nvinfo : EIATTR_CUDA_API_VERSION
	.align		4
        /*0000*/ 	.byte	0x04, 0x37
        /*0002*/ 	.short	(.L_7 - .L_6)
.L_6:
        /*0004*/ 	.word	0x00000082


	//----- nvinfo : EIATTR_KPARAM_INFO
	.align		4
.L_7:
        /*0008*/ 	.byte	0x04, 0x17
        /*000a*/ 	.short	(.L_9 - .L_8)
.L_8:
        /*000c*/ 	.word	0x00000000
        /*0010*/ 	.short	0x0004
        /*0012*/ 	.short	0x0018
        /*0014*/ 	.byte	0x00, 0xf0, 0x11, 0x00


	//----- nvinfo : EIATTR_KPARAM_INFO
	.align		4
.L_9:
        /*0018*/ 	.byte	0x04, 0x17
        /*001a*/ 	.short	(.L_11 - .L_10)
.L_10:
        /*001c*/ 	.word	0x00000000
        /*0020*/ 	.short	0x0003
        /*0022*/ 	.short	0x0014
        /*0024*/ 	.byte	0x00, 0xf0, 0x11, 0x00


	//----- nvinfo : EIATTR_KPARAM_INFO
	.align		4
.L_11:
        /*0028*/ 	.byte	0x04, 0x17
        /*002a*/ 	.short	(.L_13 - .L_12)
.L_12:
        /*002c*/ 	.word	0x00000000
        /*0030*/ 	.short	0x0002
        /*0032*/ 	.short	0x0010
        /*0034*/ 	.byte	0x00, 0xf0, 0x11, 0x00


	//----- nvinfo : EIATTR_KPARAM_INFO
	.align		4
.L_13:
        /*0038*/ 	.byte	0x04, 0x17
        /*003a*/ 	.short	(.L_15 - .L_14)
.L_14:
        /*003c*/ 	.word	0x00000000
        /*0040*/ 	.short	0x0001
        /*0042*/ 	.short	0x0008
        /*0044*/ 	.byte	0x00, 0xf5, 0x21, 0x00


	//----- nvinfo : EIATTR_KPARAM_INFO
	.align		4
.L_15:
        /*0048*/ 	.byte	0x04, 0x17
        /*004a*/ 	.short	(.L_17 - .L_16)
.L_16:
        /*004c*/ 	.word	0x00000000
        /*0050*/ 	.short	0x0000
        /*0052*/ 	.short	0x0000
        /*0054*/ 	.byte	0x00, 0xf5, 0x21, 0x00


	//----- nvinfo : EIATTR_SPARSE_MMA_MASK
	.align		4
.L_17:
        /*0058*/ 	.byte	0x03, 0x50
        /*005a*/ 	.short	0x0000


	//----- nvinfo : EIATTR_MAXREG_COUNT
	.align		4
        /*005c*/ 	.byte	0x03, 0x1b
        /*005e*/ 	.short	0x00ff


	//----- nvinfo : EIATTR_MERCURY_ISA_VERSION
	.align		4
        /*0060*/ 	.byte	0x03, 0x5f
        /*0062*/ 	.short	0x0101


	//----- nvinfo : EIATTR_VRC_CTA_INIT_COUNT
	.align		4
        /*0064*/ 	.byte	0x02, 0x4a
	.zero		1
	.zero		1


	//----- nvinfo : EIATTR_EXIT_INSTR_OFFSETS
	.align		4
        /*0068*/ 	.byte	0x04, 0x1c
        /*006a*/ 	.short	(.L_19 - .L_18)


	//   ....[0]....
.L_18:
        /*006c*/ 	.word	0x00000070


	//   ....[1]....
        /*0070*/ 	.word	0x000000c0


	//   ....[2]....
        /*0074*/ 	.word	0x000000f0


	//   ....[3]....
        /*0078*/ 	.word	0x00000c30


	//----- nvinfo : EIATTR_CBANK_PARAM_SIZE
	.align		4
.L_19:
        /*007c*/ 	.byte	0x03, 0x19
        /*007e*/ 	.short	0x001c


	//----- nvinfo : EIATTR_PARAM_CBANK
	.align		4
        /*0080*/ 	.byte	0x04, 0x0a
        /*0082*/ 	.short	(.L_21 - .L_20)
	.align		4
.L_20:
        /*0084*/ 	.word	index@(.nv.constant0._ZN6kernel11naive_accumEP6float2PKS0_iii)
        /*0088*/ 	.short	0x0380
        /*008a*/ 	.short	0x001c


	//----- nvinfo : EIATTR_SW_WAR
	.align		4
.L_21:
        /*008c*/ 	.byte	0x04, 0x36
        /*008e*/ 	.short	(.L_23 - .L_22)
.L_22:
        /*0090*/ 	.word	0x00000008
.L_23:


//--------------------- .nv.callgraph             --------------------------
	.section	.nv.callgraph,"",@"SHT_CUDA_CALLGRAPH"
	.align	4
	.sectionentsize	8
	.align		4
        /*0000*/ 	.word	0x00000000
	.align		4
        /*0004*/ 	.word	0xffffffff
	.align		4
        /*0008*/ 	.word	0x00000000
	.align		4
        /*000c*/ 	.word	0xfffffffe
	.align		4
        /*0010*/ 	.word	0x00000000
	.align		4
        /*0014*/ 	.word	0xfffffffd
	.align		4
        /*0018*/ 	.word	0x00000000
	.align		4
        /*001c*/ 	.word	0xfffffffc


//--------------------- .text._ZN6kernel11naive_accumEP6float2PKS0_iii --------------------------
	.section	.text._ZN6kernel11naive_accumEP6float2PKS0_iii,"ax",@progbits
	.align	128
        .global         _ZN6kernel11naive_accumEP6float2PKS0_iii
        .type           _ZN6kernel11naive_accumEP6float2PKS0_iii,@function
        .size           _ZN6kernel11naive_accumEP6float2PKS0_iii,(.L_x_5 - _ZN6kernel11naive_accumEP6float2PKS0_iii)
        .other          _ZN6kernel11naive_accumEP6float2PKS0_iii,@"STO_CUDA_ENTRY STV_DEFAULT"
_ZN6kernel11naive_accumEP6float2PKS0_iii:
.text._ZN6kernel11naive_accumEP6float2PKS0_iii:
[----:B------:R-:W-:Y:S01]  /*0000*/  LDC R1, c[0x0][0x37c] ;  /* 0x0000df00ff017b82 */ /* 0x000fe20000000800 */
[----:B------:R-:W0:Y:S07]  /*0010*/  S2R R0, SR_TID.X ;  /* 0x0000000000007919 */ /* 0x000e2e0000002100 */
[----:B------:R-:W0:Y:S01]  /*0020*/  S2UR UR4, SR_CTAID.X ;  /* 0x00000000000479c3 */ /* 0x000e220000002500 */
[----:B------:R-:W1:Y:S07]  /*0030*/  LDCU UR8, c[0x0][0x394] ;  /* 0x00007280ff0877ac */ /* 0x000e6e0008000800 */
[----:B------:R-:W0:Y:S02]  /*0040*/  LDC R3, c[0x0][0x360] ;  /* 0x0000d800ff037b82 */ /* 0x000e240000000800 */
[----:B0-----:R-:W-:-:S05]  /*0050*/  IMAD R0, R3, UR4, R0 ;  /* 0x0000000403007c24 */ /* 0x001fca000f8e0200 */
[----:B-1----:R-:W-:-:S13]  /*0060*/  ISETP.GE.AND P0, PT, R0, UR8, PT ;  /* 0x0000000800007c0c */ /* 0x002fda000bf06270 */
[----:B------:R-:W-:Y:S05]  /*0070*/  @P0 EXIT ;  /* 0x000000000000094d */ /* 0x000fea0003800000 */
[----:B------:R-:W0:Y:S01]  /*0080*/  S2UR UR14, SR_CTAID.Y ;  /* 0x00000000000e79c3 */ /* 0x000e220000002600 */
[----:B------:R-:W0:Y:S02]  /*0090*/  LDCU UR6, c[0x0][0x390] ;  /* 0x00007200ff0677ac */ /* 0x000e240008000800 */
[----:B0-----:R-:W-:-:S06]  /*00a0*/  UISETP.GE.AND UP0, UPT, UR14, UR6, UPT ;  /* 0x000000060e00728c */ /* 0x001fcc000bf06270 */
[----:B------:R-:W-:-:S13]  /*00b0*/  PLOP3.LUT P0, PT, PT, PT, UP0, 0x80, 0x8 ;  /* 0x000000000008781c */ /* 0x000fda0003f0f008 */
[----:B------:R-:W-:Y:S05]  /*00c0*/  @P0 EXIT ;  /* 0x000000000000094d */ /* 0x000fea0003800000 */
[----:B------:R-:W0:Y:S02]  /*00d0*/  LDC R2, c[0x0][0x398] ;  /* 0x0000e600ff027b82 */ /* 0x000e240000000800 */
[----:B0-----:R-:W-:-:S13]  /*00e0*/  ISETP.GE.AND P0, PT, R2, 0x1, PT ;  /* 0x000000010200780c */ /* 0x001fda0003f06270 */
[----:B------:R-:W-:Y:S05]  /*00f0*/  @!P0 EXIT ;  /* 0x000000000000894d */ /* 0x000fea0003800000 */
[----:B------:R-:W-:Y:S01]  /*0100*/  UIMAD UR4, UR14, UR14, UR14 ;  /* 0x0000000e0e0472a4 */ /* 0x000fe2000f8e020e */
[----:B------:R-:W-:Y:S01]  /*0110*/  SHF.R.S32.HI R14, RZ, 0x1f, R0 ;  /* 0x0000001fff0e7819 */ /* 0x000fe20000011400 */
[----:B------:R-:W0:Y:S02]  /*0120*/  LDCU.64 UR10, c[0x0][0x380] ;  /* 0x00007000ff0a77ac */ /* 0x000e240008000a00 */
[----:B------:R-:W-:Y:S02]  /*0130*/  USHF.R.U32.HI UR5, URZ, 0x1, UR4 ;  /* 0x00000001ff057899 */ /* 0x000fe40008011604 */
[----:B------:R-:W-:Y:S02]  /*0140*/  UIADD3 UR4, UPT, UPT, UR14, 0x1, URZ ;  /* 0x000000010e047890 */ /* 0x000fe4000fffe0ff */
[----:B------:R-:W-:Y:S01]  /*0150*/  UIMAD UR5, UR14, UR6, -UR5 ;  /* 0x000000060e0572a4 */ /* 0x000fe2000f8e0a05 */
[----:B------:R-:W1:Y:S03]  /*0160*/  LDCU.64 UR12, c[0x0][0x358] ;  /* 0x00006b00ff0c77ac */ /* 0x000e660008000a00 */
[----:B------:R-:W-:-:S02]  /*0170*/  UIADD3 UR5, UPT, UPT, UR4, UR5, URZ ;  /* 0x0000000504057290 */ /* 0x000fc4000fffe0ff */
[----:B------:R-:W-:Y:S02]  /*0180*/  UIADD3 UR4, UPT, UPT, -UR14, -0x2, UR6 ;  /* 0xfffffffe0e047890 */ /* 0x000fe4000fffe106 */
[----:B------:R-:W-:Y:S02]  /*0190*/  UIMAD UR6, UR5, UR8, URZ ;  /* 0x00000008050672a4 */ /* 0x000fe4000f8e02ff */
[----:B------:R-:W-:Y:S02]  /*01a0*/  UIADD3 UR5, UPT, UPT, UR5, 0x2, URZ ;  /* 0x0000000205057890 */ /* 0x000fe4000fffe0ff */
[----:B------:R-:W-:Y:S02]  /*01b0*/  UIADD3 UR7, UPT, UPT, UR6, UR8, URZ ;  /* 0x0000000806077290 */ /* 0x000fe4000fffe0ff */
[----:B------:R-:W-:Y:S01]  /*01c0*/  UIMAD UR5, UR5, UR8, URZ ;  /* 0x00000008050572a4 */ /* 0x000fe2000f8e02ff */
[----:B------:R-:W-:Y:S01]  /*01d0*/  IADD3 R3, P0, PT, R0, UR6, RZ ;  /* 0x0000000600037c10 */ /* 0x000fe2000ff1e0ff */
[----:B------:R-:W-:Y:S01]  /*01e0*/  UISETP.GE.U32.AND UP0, UPT, UR4, 0x3, UPT ;  /* 0x000000030400788c */ /* 0x000fe2000bf06070 */
[----:B------:R-:W-:-:S02]  /*01f0*/  MOV R5, UR6 ;  /* 0x0000000600057c02 */ /* 0x000fc40008000f00 */
[----:B------:R-:W-:Y:S01]  /*0200*/  MOV R9, UR7 ;  /* 0x0000000700097c02 */ /* 0x000fe20008000f00 */
[----:B------:R-:W-:Y:S01]  /*0210*/  UMOV UR4, URZ ;  /* 0x000000ff00047c82 */ /* 0x000fe20008000000 */
[----:B------:R-:W-:Y:S02]  /*0220*/  LEA.HI.X.SX32 R12, R5, R14, 0x1, P0 ;  /* 0x0000000e050c7211 */ /* 0x000fe400000f0eff */
[C---:B------:R-:W-:Y:S02]  /*0230*/  IADD3 R5, P1, PT, R0.reuse, UR7, RZ ;  /* 0x0000000700057c10 */ /* 0x040fe4000ff3e0ff */
[----:B------:R-:W-:Y:S02]  /*0240*/  IADD3 R7, P3, PT, R0, UR5, RZ ;  /* 0x0000000500077c10 */ /* 0x000fe4000ff7e0ff */
[----:B------:R-:W-:Y:S02]  /*0250*/  MOV R11, UR5 ;  /* 0x00000005000b7c02 */ /* 0x000fe40008000f00 */
[----:B0-----:R-:W-:-:S02]  /*0260*/  LEA R2, P0, R3, UR10, 0x3 ;  /* 0x0000000a03027c11 */ /* 0x001fc4000f8018ff */
[----:B------:R-:W-:Y:S02]  /*0270*/  LEA R4, P2, R5, UR10, 0x3 ;  /* 0x0000000a05047c11 */ /* 0x000fe4000f8418ff */
[----:B------:R-:W-:Y:S02]  /*0280*/  LEA R6, P4, R7, UR10, 0x3 ;  /* 0x0000000a07067c11 */ /* 0x000fe4000f8818ff */
[-C--:B------:R-:W-:Y:S02]  /*0290*/  LEA.HI.X.SX32 R10, R9, R14.reuse, 0x1, P1 ;  /* 0x0000000e090a7211 */ /* 0x080fe400008f0eff */
[----:B------:R-:W-:Y:S02]  /*02a0*/  LEA.HI.X.SX32 R8, R11, R14, 0x1, P3 ;  /* 0x0000000e0b087211 */ /* 0x000fe400018f0eff */
[----:B------:R-:W-:Y:S02]  /*02b0*/  LEA.HI.X R3, R3, UR11, R12, 0x3, P0 ;  /* 0x0000000b03037c11 */ /* 0x000fe400080f1c0c */
[----:B------:R-:W-:-:S02]  /*02c0*/  LEA.HI.X R5, R5, UR11, R10, 0x3, P2 ;  /* 0x0000000b05057c11 */ /* 0x000fc400090f1c0a */
[----:B-1----:R-:W-:-:S07]  /*02d0*/  LEA.HI.X R7, R7, UR11, R8, 0x3, P4 ;  /* 0x0000000b07077c11 */ /* 0x002fce000a0f1c08 */
.L_x_3:
[----:B------:R-:W0:Y:S01]  /*02e0*/  LDCU UR10, c[0x0][0x390] ;  /* 0x00007200ff0a77ac */ /* 0x000e220008000800 */
[----:B------:R-:W-:-:S04]  /*02f0*/  UIADD3 UR5, UPT, UPT, UR14, 0x1, URZ ;  /* 0x000000010e057890 */ /* 0x000fc8000fffe0ff */
[----:B0-----:R-:W-:-:S09]  /*0300*/  UISETP.GE.U32.AND UP1, UPT, UR5, UR10, UPT ;  /* 0x0000000a0500728c */ /* 0x001fd2000bf26070 */
[----:B-123-5:R-:W-:Y:S05]  /*0310*/  BRA.U UP1, `(.L_x_0) ;  /* 0x0000000901307547 */ /* 0x02efea000b800000 */
[----:B------:R-:W0:Y:S01]  /*0320*/  LDCU UR6, c[0x0][0x398] ;  /* 0x00007300ff0677ac */ /* 0x000e220008000800 */
[----:B------:R-:W1:Y:S01]  /*0330*/  LDC.64 R8, c[0x0][0x388] ;  /* 0x0000e200ff087b82 */ /* 0x000e620000000a00 */
[----:B0-----:R-:W-:Y:S01]  /*0340*/  MOV R13, UR6 ;  /* 0x00000006000d7c02 */ /* 0x001fe20008000f00 */
[----:B------:R-:W0:Y:S04]  /*0350*/  LDCU UR6, c[0x0][0x390] ;  /* 0x00007200ff0677ac */ /* 0x000e280008000800 */
[----:B------:R-:W-:-:S05]  /*0360*/  IMAD R13, R13, UR14, R0 ;  /* 0x0000000e0d0d7c24 */ /* 0x000fca000f8e0200 */
[----:B------:R-:W-:-:S05]  /*0370*/  IADD3 R13, PT, PT, R13, UR4, RZ ;  /* 0x000000040d0d7c10 */ /* 0x000fca000fffe0ff */
[----:B-1----:R-:W-:-:S05]  /*0380*/  IMAD.WIDE R12, R13, 0x8, R8 ;  /* 0x000000080d0c7825 */ /* 0x002fca00078e0208 */
[----:B------:R1:W5:Y:S01]  /*0390*/  LDG.E.64 R10, desc[UR12][R12.64] ;  /* 0x0000000c0c0a7981 */ /* 0x000362000c1e1b00 */
[----:B------:R-:W-:-:S04]  /*03a0*/  ULOP3.LUT UR7, URZ, UR14, URZ, 0x33, !UPT ;  /* 0x0000000eff077292 */ /* 0x000fc8000f8e33ff */
[----:B0-----:R-:W-:-:S04]  /*03b0*/  UIADD3 UR7, UPT, UPT, UR7, UR6, URZ ;  /* 0x0000000607077290 */ /* 0x001fc8000fffe0ff */
[----:B------:R-:W-:-:S04]  /*03c0*/  ULOP3.LUT UR7, UR7, 0x3, URZ, 0xc0, !UPT ;  /* 0x0000000307077892 */ /* 0x000fc8000f8ec0ff */
[----:B------:R-:W-:-:S09]  /*03d0*/  UISETP.NE.AND UP1, UPT, UR7, URZ, UPT ;  /* 0x000000ff0700728c */ /* 0x000fd2000bf25270 */
[----:B-1----:R-:W-:Y:S05]  /*03e0*/  BRA.U !UP1, `(.L_x_1) ;  /* 0x0000000109987547 */ /* 0x002fea000b800000 */
[----:B------:R-:W0:Y:S01]  /*03f0*/  LDC R15, c[0x0][0x398] ;  /* 0x0000e600ff0f7b82 */ /* 0x000e220000000800 */
[----:B------:R-:W2:Y:S01]  /*0400*/  LDG.E.64 R16, desc[UR12][R2.64] ;  /* 0x0000000c02107981 */ /* 0x000ea2000c1e1b00 */
[----:B0-----:R-:W-:-:S05]  /*0410*/  IMAD.WIDE.U32 R12, R15, 0x8, R12 ;  /* 0x000000080f0c7825 */ /* 0x001fca00078e000c */
[----:B------:R-:W3:Y:S01]  /*0420*/  LDG.E.64 R18, desc[UR12][R12.64] ;  /* 0x0000000c0c127981 */ /* 0x000ee2000c1e1b00 */
[----:B------:R-:W-:Y:S02]  /*0430*/  UISETP.NE.AND UP1, UPT, UR7, 0x1, UPT ;  /* 0x000000010700788c */ /* 0x000fe4000bf25270 */
[----:B------:R-:W-:Y:S01]  /*0440*/  UIADD3 UR5, UPT, UPT, UR14, 0x2, URZ ;  /* 0x000000020e057890 */ /* 0x000fe2000fffe0ff */
[-C--:B---3-5:R-:W-:Y:S01]  /*0450*/  FMUL R21, R11, R19.reuse ;  /* 0x000000130b157220 */ /* 0x0a8fe20000400000 */
[----:B------:R-:W-:-:S03]  /*0460*/  FMUL R20, R10, R19 ;  /* 0x000000130a147220 */ /* 0x000fc60000400000 */
[-C--:B------:R-:W-:Y:S01]  /*0470*/  FFMA R21, R10, R18.reuse, R21 ;  /* 0x000000120a157223 */ /* 0x080fe20000000015 */
[----:B------:R-:W-:-:S03]  /*0480*/  FFMA R20, R11, R18, -R20 ;  /* 0x000000120b147223 */ /* 0x000fc60000000814 */
[----:B--2---:R-:W-:Y:S01]  /*0490*/  FADD R16, R21, R16 ;  /* 0x0000001015107221 */ /* 0x004fe20000000000 */
[----:B------:R-:W-:-:S05]  /*04a0*/  FADD R17, R20, R17 ;  /* 0x0000001114117221 */ /* 0x000fca0000000000 */
[----:B------:R0:W-:Y:S01]  /*04b0*/  STG.E.64 desc[UR12][R2.64], R16 ;  /* 0x0000001002007986 */ /* 0x0001e2000c101b0c */
[----:B------:R-:W-:Y:S05]  /*04c0*/  BRA.U !UP1, `(.L_x_1) ;  /* 0x0000000109607547 */ /* 0x000fea000b800000 */
[----:B------:R-:W-:Y:S01]  /*04d0*/  IMAD.WIDE.U32 R12, R15, 0x8, R12 ;  /* 0x000000080f0c7825 */ /* 0x000fe200078e000c */
[----:B0-----:R-:W2:Y:S04]  /*04e0*/  LDG.E.64 R16, desc[UR12][R4.64] ;  /* 0x0000000c04107981 */ /* 0x001ea8000c1e1b00 */
[----:B------:R-:W3:Y:S01]  /*04f0*/  LDG.E.64 R18, desc[UR12][R12.64] ;  /* 0x0000000c0c127981 */ /* 0x000ee2000c1e1b00 */
[----:B------:R-:W-:Y:S02]  /*0500*/  UISETP.NE.AND UP1, UPT, UR7, 0x2, UPT ;  /* 0x000000020700788c */ /* 0x000fe4000bf25270 */
[----:B------:R-:W-:Y:S01]  /*0510*/  UIADD3 UR5, UPT, UPT, UR14, 0x3, URZ ;  /* 0x000000030e057890 */ /* 0x000fe2000fffe0ff */
[-C--:B---3--:R-:W-:Y:S01]  /*0520*/  FMUL R21, R11, R19.reuse ;  /* 0x000000130b157220 */ /* 0x088fe20000400000 */
        /* <DEDUP_REMOVED lines=8> */
[----:B------:R-:W2:Y:S05]  /*05b0*/  LDG.E.64 R18, desc[UR12][R6.64] ;  /* 0x0000000c06127981 */ /* 0x000eaa000c1e1b00 */
[----:B------:R-:W3:Y:S01]  /*05c0*/  LDG.E.64 R12, desc[UR12][R12.64] ;  /* 0x0000000c0c0c7981 */ /* 0x000ee2000c1e1b00 */
[----:B------:R-:W-:Y:S01]  /*05d0*/  UIADD3 UR5, UPT, UPT, UR14, 0x4, URZ ;  /* 0x000000040e057890 */ /* 0x000fe2000fffe0ff */
[-C--:B---3--:R-:W-:Y:S01]  /*05e0*/  FMUL R15, R11, R13.reuse ;  /* 0x0000000d0b0f7220 */ /* 0x088fe20000400000 */
[----:B-1----:R-:W-:-:S03]  /*05f0*/  FMUL R16, R10, R13 ;  /* 0x0000000d0a107220 */ /* 0x002fc60000400000 */
[-C--:B------:R-:W-:Y:S01]  /*0600*/  FFMA R15, R10, R12.reuse, R15 ;  /* 0x0000000c0a0f7223 */ /* 0x080fe2000000000f */
[----:B------:R-:W-:-:S03]  /*0610*/  FFMA R16, R11, R12, -R16 ;  /* 0x0000000c0b107223 */ /* 0x000fc60000000810 */
[----:B--2---:R-:W-:Y:S01]  /*0620*/  FADD R18, R15, R18 ;  /* 0x000000120f127221 */ /* 0x004fe20000000000 */
[----:B------:R-:W-:-:S05]  /*0630*/  FADD R19, R16, R19 ;  /* 0x0000001310137221 */ /* 0x000fca0000000000 */
[----:B------:R2:W-:Y:S02]  /*0640*/  STG.E.64 desc[UR12][R6.64], R18 ;  /* 0x0000001206007986 */ /* 0x0005e4000c101b0c */
.L_x_1:
[----:B------:R-:W-:Y:S05]  /*0650*/  BRA.U !UP0, `(.L_x_0) ;  /* 0x0000000508607547 */ /* 0x000fea000b800000 */
[----:B------:R-:W3:Y:S01]  /*0660*/  LDC R15, c[0x0][0x398] ;  /* 0x0000e600ff0f7b82 */ /* 0x000ee20000000800 */
[----:B------:R-:W-:Y:S01]  /*0670*/  UIMAD UR7, UR14, UR14, UR14 ;  /* 0x0000000e0e0772a4 */ /* 0x000fe2000f8e020e */
[----:B01----:R-:W-:Y:S01]  /*0680*/  IADD3 R16, PT, PT, R0, UR4, RZ ;  /* 0x0000000400107c10 */ /* 0x003fe2000fffe0ff */
[----:B------:R-:W0:Y:S02]  /*0690*/  LDCU UR15, c[0x0][0x394] ;  /* 0x00007280ff0f77ac */ /* 0x000e240008000800 */
[----:B------:R-:W-:Y:S02]  /*06a0*/  USHF.R.U32.HI UR7, URZ, 0x1, UR7 ;  /* 0x00000001ff077899 */ /* 0x000fe40008011607 */
[----:B------:R-:W-:Y:S02]  /*06b0*/  UIADD3 UR10, UPT, UPT, UR5, -UR10, URZ ;  /* 0x8000000a050a7290 */ /* 0x000fe4000fffe0ff */
[----:B------:R-:W-:Y:S01]  /*06c0*/  UIMAD UR7, UR14, UR6, -UR7 ;  /* 0x000000060e0772a4 */ /* 0x000fe2000f8e0a07 */
[----:B------:R-:W1:Y:S03]  /*06d0*/  LDCU.64 UR16, c[0x0][0x380] ;  /* 0x00007000ff1077ac */ /* 0x000e660008000a00 */
[----:B------:R-:W-:-:S02]  /*06e0*/  UIADD3 UR8, UPT, UPT, UR7, 0x3, URZ ;  /* 0x0000000307087890 */ /* 0x000fc4000fffe0ff */
[----:B------:R-:W-:Y:S02]  /*06f0*/  UIADD3 UR6, UPT, UPT, UR7, 0x1, URZ ;  /* 0x0000000107067890 */ /* 0x000fe4000fffe0ff */
[----:B------:R-:W-:Y:S02]  /*0700*/  UIADD3 UR11, UPT, UPT, UR7, 0x2, URZ ;  /* 0x00000002070b7890 */ /* 0x000fe4000fffe0ff */
[----:B------:R-:W-:Y:S02]  /*0710*/  UIADD3 UR9, UPT, UPT, UR7, UR5, URZ ;  /* 0x0000000507097290 */ /* 0x000fe4000fffe0ff */
[----:B---3--:R-:W-:Y:S01]  /*0720*/  IMAD R16, R15, UR5, R16 ;  /* 0x000000050f107c24 */ /* 0x008fe2000f8e0210 */
[----:B------:R-:W-:Y:S02]  /*0730*/  UIADD3 UR6, UPT, UPT, UR6, UR5, URZ ;  /* 0x0000000506067290 */ /* 0x000fe4000fffe0ff */
[----:B------:R-:W-:Y:S02]  /*0740*/  UIADD3 UR7, UPT, UPT, UR11, UR5, URZ ;  /* 0x000000050b077290 */ /* 0x000fe4000fffe0ff */
[----:B------:R-:W-:-:S02]  /*0750*/  UIADD3 UR8, UPT, UPT, UR8, UR5, URZ ;  /* 0x0000000508087290 */ /* 0x000fc4000fffe0ff */
[----:B0-----:R-:W-:Y:S02]  /*0760*/  UIMAD UR9, UR9, UR15, URZ ;  /* 0x0000000f090972a4 */ /* 0x001fe4000f8e02ff */
[----:B------:R-:W-:Y:S02]  /*0770*/  UIMAD UR6, UR6, UR15, URZ ;  /* 0x0000000f060672a4 */ /* 0x000fe4000f8e02ff */
[----:B------:R-:W-:Y:S02]  /*0780*/  UIMAD UR7, UR7, UR15, URZ ;  /* 0x0000000f070772a4 */ /* 0x000fe4000f8e02ff */
[----:B-1----:R-:W-:-:S12]  /*0790*/  UIMAD UR8, UR8, UR15, URZ ;  /* 0x0000000f080872a4 */ /* 0x002fd8000f8e02ff */
.L_x_2:
[----:B------:R-:W-:Y:S01]  /*07a0*/  IADD3 R17, P0, PT, R0, UR9, RZ ;  /* 0x0000000900117c10 */ /* 0x000fe2000ff1e0ff */
[----:B---3--:R-:W-:Y:S01]  /*07b0*/  IMAD.WIDE R12, R16, 0x8, R8 ;  /* 0x00000008100c7825 */ /* 0x008fe200078e0208 */
[----:B--2---:R-:W-:-:S04]  /*07c0*/  MOV R19, UR9 ;  /* 0x0000000900137c02 */ /* 0x004fc80008000f00 */
[----:B------:R-:W-:Y:S01]  /*07d0*/  LEA.HI.X.SX32 R20, R19, R14, 0x1, P0 ;  /* 0x0000000e13147211 */ /* 0x000fe200000f0eff */
[----:B------:R-:W2:Y:S01]  /*07e0*/  LDG.E.64 R22, desc[UR12][R12.64] ;  /* 0x0000000c0c167981 */ /* 0x000ea2000c1e1b00 */
[----:B------:R-:W-:-:S04]  /*07f0*/  LEA R18, P0, R17, UR16, 0x3 ;  /* 0x0000001011127c11 */ /* 0x000fc8000f8018ff */
[----:B------:R-:W-:-:S05]  /*0800*/  LEA.HI.X R19, R17, UR17, R20, 0x3, P0 ;  /* 0x0000001111137c11 */ /* 0x000fca00080f1c14 */
[----:B------:R-:W3:Y:S01]  /*0810*/  LDG.E.64 R20, desc[UR12][R18.64] ;  /* 0x0000000c12147981 */ /* 0x000ee2000c1e1b00 */
[----:B------:R-:W-:Y:S01]  /*0820*/  MOV R25, UR6 ;  /* 0x0000000600197c02 */ /* 0x000fe20008000f00 */
[-C--:B--2--5:R-:W-:Y:S01]  /*0830*/  FMUL R17, R11, R23.reuse ;  /* 0x000000170b117220 */ /* 0x0a4fe20000400000 */
[----:B------:R-:W-:-:S03]  /*0840*/  FMUL R24, R10, R23 ;  /* 0x000000170a187220 */ /* 0x000fc60000400000 */
[-C--:B------:R-:W-:Y:S01]  /*0850*/  FFMA R23, R10, R22.reuse, R17 ;  /* 0x000000160a177223 */ /* 0x080fe20000000011 */
[----:B------:R-:W-:Y:S01]  /*0860*/  FFMA R24, R11, R22, -R24 ;  /* 0x000000160b187223 */ /* 0x000fe20000000818 */
[----:B------:R-:W-:Y:S02]  /*0870*/  IADD3 R17, P0, PT, R0, UR6, RZ ;  /* 0x0000000600117c10 */ /* 0x000fe4000ff1e0ff */
[----:B---3--:R-:W-:Y:S01]  /*0880*/  FADD R20, R23, R20 ;  /* 0x0000001417147221 */ /* 0x008fe20000000000 */
[----:B------:R-:W-:Y:S01]  /*0890*/  FADD R21, R24, R21 ;  /* 0x0000001518157221 */ /* 0x000fe20000000000 */
[----:B------:R-:W-:Y:S01]  /*08a0*/  IMAD.WIDE.U32 R22, R15, 0x8, R12 ;  /* 0x000000080f167825 */ /* 0x000fe200078e000c */
[----:B------:R-:W-:Y:S02]  /*08b0*/  LEA.HI.X.SX32 R24, R25, R14, 0x1, P0 ;  /* 0x0000000e19187211 */ /* 0x000fe400000f0eff */
[C---:B------:R-:W-:Y:S01]  /*08c0*/  LEA R12, P0, R17.reuse, UR16, 0x3 ;  /* 0x00000010110c7c11 */ /* 0x040fe2000f8018ff */
[----:B------:R0:W-:Y:S04]  /*08d0*/  STG.E.64 desc[UR12][R18.64], R20 ;  /* 0x0000001412007986 */ /* 0x0001e8000c101b0c */
[----:B------:R1:W2:Y:S01]  /*08e0*/  LDG.E.64 R26, desc[UR12][R22.64] ;  /* 0x0000000c161a7981 */ /* 0x0002a2000c1e1b00 */
[----:B------:R-:W-:-:S05]  /*08f0*/  LEA.HI.X R13, R17, UR17, R24, 0x3, P0 ;  /* 0x00000011110d7c11 */ /* 0x000fca00080f1c18 */
[----:B------:R-:W3:Y:S01]  /*0900*/  LDG.E.64 R24, desc[UR12][R12.64] ;  /* 0x0000000c0c187981 */ /* 0x000ee2000c1e1b00 */
[----:B-1----:R-:W-:-:S04]  /*0910*/  IMAD.WIDE.U32 R22, R15, 0x8, R22 ;  /* 0x000000080f167825 */ /* 0x002fc800078e0016 */
[-C--:B--2---:R-:W-:Y:S01]  /*0920*/  FMUL R17, R11, R27.reuse ;  /* 0x0000001b0b117220 */ /* 0x084fe20000400000 */
[----:B------:R-:W-:-:S03]  /*0930*/  FMUL R28, R10, R27 ;  /* 0x0000001b0a1c7220 */ /* 0x000fc60000400000 */
[-C--:B------:R-:W-:Y:S01]  /*0940*/  FFMA R27, R10, R26.reuse, R17 ;  /* 0x0000001a0a1b7223 */ /* 0x080fe20000000011 */
[----:B------:R-:W-:Y:S01]  /*0950*/  FFMA R28, R11, R26, -R28 ;  /* 0x0000001a0b1c7223 */ /* 0x000fe2000000081c */
[----:B------:R-:W-:Y:S02]  /*0960*/  IADD3 R17, P0, PT, R0, UR7, RZ ;  /* 0x0000000700117c10 */ /* 0x000fe4000ff1e0ff */
[----:B---3--:R-:W-:Y:S01]  /*0970*/  FADD R24, R27, R24 ;  /* 0x000000181b187221 */ /* 0x008fe20000000000 */
[----:B------:R-:W-:Y:S01]  /*0980*/  MOV R27, UR7 ;  /* 0x00000007001b7c02 */ /* 0x000fe20008000f00 */
[----:B------:R-:W-:-:S03]  /*0990*/  FADD R25, R28, R25 ;  /* 0x000000191c197221 */ /* 0x000fc60000000000 */
[----:B0-----:R-:W-:Y:S02]  /*09a0*/  LEA.HI.X.SX32 R20, R27, R14, 0x1, P0 ;  /* 0x0000000e1b147211 */ /* 0x001fe400000f0eff */
        /* <DEDUP_REMOVED lines=17> */
[----:B------:R-:W2:Y:S01]  /*0ac0*/  LDG.E.64 R22, desc[UR12][R22.64] ;  /* 0x0000000c16167981 */ /* 0x000ea2000c1e1b00 */
[----:B------:R-:W-:-:S05]  /*0ad0*/  LEA.HI.X R13, R17, UR17, R24, 0x3, P0 ;  /* 0x00000011110d7c11 */ /* 0x000fca00080f1c18 */
[----:B------:R-:W4:Y:S01]  /*0ae0*/  LDG.E.64 R24, desc[UR12][R12.64] ;  /* 0x0000000c0c187981 */ /* 0x000f22000c1e1b00 */
[----:B------:R-:W-:-:S04]  /*0af0*/  UIADD3 UR10, UPT, UPT, UR10, 0x4, URZ ;  /* 0x000000040a0a7890 */ /* 0x000fc8000fffe0ff */
[----:B------:R-:W-:Y:S01]  /*0b00*/  UISETP.NE.AND UP1, UPT, UR10, URZ, UPT ;  /* 0x000000ff0a00728c */ /* 0x000fe2000bf25270 */
[----:B------:R-:W-:Y:S01]  /*0b10*/  LEA R16, R15, R16, 0x2 ;  /* 0x000000100f107211 */ /* 0x000fe200078e10ff */
[----:B------:R-:W-:Y:S02]  /*0b20*/  ULEA UR9, UR15, UR9, 0x2 ;  /* 0x000000090f097291 */ /* 0x000fe4000f8e10ff */
[----:B------:R-:W-:Y:S02]  /*0b30*/  ULEA UR6, UR15, UR6, 0x2 ;  /* 0x000000060f067291 */ /* 0x000fe4000f8e10ff */
[----:B------:R-:W-:Y:S02]  /*0b40*/  ULEA UR7, UR15, UR7, 0x2 ;  /* 0x000000070f077291 */ /* 0x000fe4000f8e10ff */
[----:B------:R-:W-:Y:S01]  /*0b50*/  ULEA UR8, UR15, UR8, 0x2 ;  /* 0x000000080f087291 */ /* 0x000fe2000f8e10ff */
[-C--:B--2---:R-:W-:Y:S01]  /*0b60*/  FMUL R17, R11, R23.reuse ;  /* 0x000000170b117220 */ /* 0x084fe20000400000 */
[----:B------:R-:W-:-:S03]  /*0b70*/  FMUL R26, R10, R23 ;  /* 0x000000170a1a7220 */ /* 0x000fc60000400000 */
[-C--:B------:R-:W-:Y:S01]  /*0b80*/  FFMA R17, R10, R22.reuse, R17 ;  /* 0x000000160a117223 */ /* 0x080fe20000000011 */
[----:B------:R-:W-:-:S03]  /*0b90*/  FFMA R26, R11, R22, -R26 ;  /* 0x000000160b1a7223 */ /* 0x000fc6000000081a */
[----:B----4-:R-:W-:Y:S01]  /*0ba0*/  FADD R24, R17, R24 ;  /* 0x0000001811187221 */ /* 0x010fe20000000000 */
[----:B------:R-:W-:-:S05]  /*0bb0*/  FADD R25, R26, R25 ;  /* 0x000000191a197221 */ /* 0x000fca0000000000 */
[----:B------:R3:W-:Y:S01]  /*0bc0*/  STG.E.64 desc[UR12][R12.64], R24 ;  /* 0x000000180c007986 */ /* 0x0007e2000c101b0c */
[----:B------:R-:W-:Y:S05]  /*0bd0*/  BRA.U UP1, `(.L_x_2) ;  /* 0xfffffff901f07547 */ /* 0x000fea000b83ffff */
.L_x_0:
[----:B------:R-:W4:Y:S01]  /*0be0*/  LDCU UR5, c[0x0][0x394] ;  /* 0x00007280ff0577ac */ /* 0x000f220008000800 */
[----:B------:R-:W0:Y:S01]  /*0bf0*/  LDCU UR6, c[0x0][0x398] ;  /* 0x00007300ff0677ac */ /* 0x000e220008000800 */
[----:B----4-:R-:W-:-:S04]  /*0c00*/  UIADD3 UR4, UPT, UPT, UR4, UR5, URZ ;  /* 0x0000000504047290 */ /* 0x010fc8000fffe0ff */
[----:B0-----:R-:W-:-:S09]  /*0c10*/  UISETP.GE.AND UP1, UPT, UR4, UR6, UPT ;  /* 0x000000060400728c */ /* 0x001fd2000bf26270 */
[----:B------:R-:W-:Y:S05]  /*0c20*/  BRA.U !UP1, `(.L_x_3) ;  /* 0xfffffff509ac7547 */ /* 0x000fea000b83ffff */
[----:B------:R-:W-:Y:S05]  /*0c30*/  EXIT ;  /* 0x000000000000794d */ /* 0x000fea0003800000 */
.L_x_4:
[----:B------:R-:W-:-:S00]  /*0c40*/  BRA `(.L_x_4) ;  /* 0xfffffffc00fc7947 */ /* 0x000fc0000383ffff */
[----:B------:R-:W-:-:S00]  /*0c50*/  NOP ;  /* 0x0000000000007918 */ /* 0x000fc00000000000 */
        /* <DEDUP_REMOVED lines=10> */
.L_x_5:


//--------------------- .nv.shared.reserved.0     --------------------------
	.section	.nv.shared.reserved.0,"aw",@nobits
	.weak		__nv_reservedSMEM_offset_0_alias
	.size		__nv_reservedSMEM_offset_0_alias, 0, 64
	.other		__nv_reservedSMEM_offset_0_alias,@"STO_CUDA_RESERVED_SHARED STV_DEFAULT"
__nv_reservedSMEM_offset_0_alias:
	.zero		0
	.zero		64


//--------------------- .nv.constant0._ZN6kernel11naive_accumEP6float2PKS0_iii --------------------------
	.section	.nv.constant0._ZN6kernel11naive_accumEP6float2PKS0_iii,"a",@progbits
	.sectionflags	@""
	.align	4
.nv.constant0._ZN6kernel11naive_accumEP6float2PKS0_iii:
	.zero		924


//--------------------- SYMBOLS --------------------------

	.type		.nv.reservedSmem.offset0,@object
	.size		.nv.reservedSmem.offset0,0x4
